//
// Generated by NVIDIA NVVM Compiler
//
// Compiler Build ID: CL-36424714
// Cuda compilation tools, release 13.0, V13.0.88
// Based on NVVM 20.0.0
//

.version 9.0
.target sm_100
.address_size 64

	// .globl	_Z19smem_cuda_transposeiPKdPd
// _ZZ19smem_cuda_transposeiPKdPdE9smemArray has been demoted

.visible .entry _Z19smem_cuda_transposeiPKdPd(
	.param .u32 _Z19smem_cuda_transposeiPKdPd_param_0,
	.param .u64 .ptr .align 1 _Z19smem_cuda_transposeiPKdPd_param_1,
	.param .u64 .ptr .align 1 _Z19smem_cuda_transposeiPKdPd_param_2
)
{
	.reg .pred 	%p<4>;
	.reg .b32 	%r<29>;
	.reg .b64 	%rd<9>;
	.reg .b64 	%fd<3>;
	// demoted variable
	.shared .align 8 .b8 _ZZ19smem_cuda_transposeiPKdPdE9smemArray[8192];
	ld.param.u32 	%r8, [_Z19smem_cuda_transposeiPKdPd_param_0];
	ld.param.u64 	%rd1, [_Z19smem_cuda_transposeiPKdPd_param_1];
	ld.param.u64 	%rd2, [_Z19smem_cuda_transposeiPKdPd_param_2];
	mov.u32 	%r9, %ntid.x;
	mov.u32 	%r10, %ctaid.x;
	mul.lo.s32 	%r1, %r9, %r10;
	mov.u32 	%r2, %tid.x;
	add.s32 	%r3, %r1, %r2;
	mov.u32 	%r11, %ntid.y;
	mov.u32 	%r12, %ctaid.y;
	mul.lo.s32 	%r4, %r11, %r12;
	mov.u32 	%r5, %tid.y;
	add.s32 	%r13, %r4, %r5;
	max.s32 	%r14, %r3, %r13;
	setp.lt.s32 	%p1, %r14, %r8;
	setp.ge.s32 	%p2, %r14, %r8;
	@%p2 bra 	$L__BB0_2;
	cvta.to.global.u64 	%rd3, %rd1;
	mad.lo.s32 	%r15, %r13, %r8, %r3;
	mul.wide.u32 	%rd4, %r15, 8;
	add.s64 	%rd5, %rd3, %rd4;
	ld.global.f64 	%fd1, [%rd5];
	shl.b32 	%r16, %r2, 8;
	mov.u32 	%r17, _ZZ19smem_cuda_transposeiPKdPdE9smemArray;
	add.s32 	%r18, %r17, %r16;
	shl.b32 	%r19, %r5, 3;
	add.s32 	%r20, %r18, %r19;
	st.shared.f64 	[%r20], %fd1;
$L__BB0_2:
	bar.sync 	0;
	not.pred 	%p3, %p1;
	@%p3 bra 	$L__BB0_4;
	shl.b32 	%r21, %r5, 8;
	mov.u32 	%r22, _ZZ19smem_cuda_transposeiPKdPdE9smemArray;
	add.s32 	%r23, %r22, %r21;
	shl.b32 	%r24, %r2, 3;
	add.s32 	%r25, %r23, %r24;
	ld.shared.f64 	%fd2, [%r25];
	add.s32 	%r26, %r1, %r5;
	add.s32 	%r27, %r4, %r2;
	mad.lo.s32 	%r28, %r26, %r8, %r27;
	cvta.to.global.u64 	%rd6, %rd2;
	mul.wide.u32 	%rd7, %r28, 8;
	add.s64 	%rd8, %rd6, %rd7;
	st.global.f64 	[%rd8], %fd2;
$L__BB0_4:
	ret;

}


// ===== COMPILED SASS (sm_100) =====

	.target	sm_100

	.elftype	@"ET_EXEC"


//--------------------- .note.nv.tkinfo           --------------------------
	.section	.note.nv.tkinfo,"",@"SHT_NOTE"
	.sectionflags	@"SHF_NOTE_NV_TKINFO"
	.tkinfo
        /*0018*/ 	.word	0x00000002
        /*0030*/ 	.string	""
        /*0030*/ 	.string	"ptxas"
        /*0030*/ 	.string	"Cuda compilation tools, release 13.0, V13.0.88"
        /*0030*/ 	.string	"Build cuda_13.0.r13.0/compiler.36424714_0"
        /*0030*/ 	.string	"-arch sm_100 -m 64 "



//--------------------- .note.nv.cuinfo           --------------------------
	.section	.note.nv.cuinfo,"",@"SHT_NOTE"
	.sectionflags	@"SHF_NOTE_NV_CUINFO"
        /*0018*/ 	.short	0x0002
        /*001a*/ 	.short	0x0064
        /*001c*/ 	.short	0x0082
	.zero		2


//--------------------- .nv.info                  --------------------------
	.section	.nv.info,"",@"SHT_CUDA_INFO"
	.align	4


	//----- nvinfo : EIATTR_REGCOUNT
	.align		4
        /*0000*/ 	.byte	0x04, 0x2f
        /*0002*/ 	.short	(.L_1 - .L_0)
	.align		4
.L_0:
        /*0004*/ 	.word	index@(_Z19smem_cuda_transposeiPKdPd)
        /*0008*/ 	.word	0x0000000c


	//----- nvinfo : EIATTR_FRAME_SIZE
	.align		4
.L_1:
        /*000c*/ 	.byte	0x04, 0x11
        /*000e*/ 	.short	(.L_3 - .L_2)
	.align		4
.L_2:
        /*0010*/ 	.word	index@(_Z19smem_cuda_transposeiPKdPd)
        /*0014*/ 	.word	0x00000000


	//----- nvinfo : EIATTR_MIN_STACK_SIZE
	.align		4
.L_3:
        /*0018*/ 	.byte	0x04, 0x12
        /*001a*/ 	.short	(.L_5 - .L_4)
	.align		4
.L_4:
        /*001c*/ 	.word	index@(_Z19smem_cuda_transposeiPKdPd)
        /*0020*/ 	.word	0x00000000
.L_5:


//--------------------- .nv.compat                --------------------------
	.section	.nv.compat,"",@"SHT_CUDA_COMPAT_INFO"
	.align	4
        /*0000*/ 	.byte	0x02, 0x09, 0x00, 0x00, 0x02, 0x02, 0x01, 0x00, 0x02, 0x05, 0x05, 0x00, 0x03, 0x07, 0x01, 0x01
        /*0010*/ 	.byte	0x02, 0x03, 0x00, 0x00, 0x02, 0x06, 0x01, 0x00, 0x04, 0x0b, 0x08, 0x00, 0x09, 0x00, 0x00, 0x00
        /*0020*/ 	.byte	0x00, 0x00, 0x00, 0x00


//--------------------- .nv.info._Z19smem_cuda_transposeiPKdPd --------------------------
	.section	.nv.info._Z19smem_cuda_transposeiPKdPd,"",@"SHT_CUDA_INFO"
	.sectionflags	@""
	.align	4


	//----- nvinfo : EIATTR_CUDA_API_VERSION
	.align		4
        /*0000*/ 	.byte	0x04, 0x37
        /*0002*/ 	.short	(.L_7 - .L_6)
.L_6:
        /*0004*/ 	.word	0x00000082


	//----- nvinfo : EIATTR_KPARAM_INFO
	.align		4
.L_7:
        /*0008*/ 	.byte	0x04, 0x17
        /*000a*/ 	.short	(.L_9 - .L_8)
.L_8:
        /*000c*/ 	.word	0x00000000
        /*0010*/ 	.short	0x0002
        /*0012*/ 	.short	0x0010
        /*0014*/ 	.byte	0x00, 0xf5, 0x21, 0x00


	//----- nvinfo : EIATTR_KPARAM_INFO
	.align		4
.L_9:
        /*0018*/ 	.byte	0x04, 0x17
        /*001a*/ 	.short	(.L_11 - .L_10)
.L_10:
        /*001c*/ 	.word	0x00000000
        /*0020*/ 	.short	0x0001
        /*0022*/ 	.short	0x0008
        /*0024*/ 	.byte	0x00, 0xf5, 0x21, 0x00


	//----- nvinfo : EIATTR_KPARAM_INFO
	.align		4
.L_11:
        /*0028*/ 	.byte	0x04, 0x17
        /*002a*/ 	.short	(.L_13 - .L_12)
.L_12:
        /*002c*/ 	.word	0x00000000
        /*0030*/ 	.short	0x0000
        /*0032*/ 	.short	0x0000
        /*0034*/ 	.byte	0x00, 0xf0, 0x11, 0x00


	//----- nvinfo : EIATTR_SPARSE_MMA_MASK
	.align		4
.L_13:
        /*0038*/ 	.byte	0x03, 0x50
        /*003a*/ 	.short	0x0000


	//----- nvinfo : EIATTR_MAXREG_COUNT
	.align		4
        /*003c*/ 	.byte	0x03, 0x1b
        /*003e*/ 	.short	0x00ff


	//----- nvinfo : EIATTR_NUM_BARRIERS
	.align		4
        /*0040*/ 	.byte	0x02, 0x4c
        /*0042*/ 	.byte	0x01
	.zero		1


	//----- nvinfo : EIATTR_MERCURY_ISA_VERSION
	.align		4
        /*0044*/ 	.byte	0x03, 0x5f
        /*0046*/ 	.short	0x0101


	//----- nvinfo : EIATTR_VRC_CTA_INIT_COUNT
	.align		4
        /*0048*/ 	.byte	0x02, 0x4a
	.zero		1
	.zero		1


	//----- nvinfo : EIATTR_EXIT_INSTR_OFFSETS
	.align		4
        /*004c*/ 	.byte	0x04, 0x1c
        /*004e*/ 	.short	(.L_15 - .L_14)


	//   ....[0]....
.L_14:
        /*0050*/ 	.word	0x000001e0


	//   ....[1]....
        /*0054*/ 	.word	0x000002b0


	//----- nvinfo : EIATTR_CRS_STACK_SIZE
	.align		4
.L_15:
        /*0058*/ 	.byte	0x04, 0x1e
        /*005a*/ 	.short	(.L_17 - .L_16)
.L_16:
        /*005c*/ 	.word	0x00000000


	//----- nvinfo : EIATTR_CBANK_PARAM_SIZE
	.align		4
.L_17:
        /*0060*/ 	.byte	0x03, 0x19
        /*0062*/ 	.short	0x0018


	//----- nvinfo : EIATTR_PARAM_CBANK
	.align		4
        /*0064*/ 	.byte	0x04, 0x0a
        /*0066*/ 	.short	(.L_19 - .L_18)
	.align		4
.L_18:
        /*0068*/ 	.word	index@(.nv.constant0._Z19smem_cuda_transposeiPKdPd)
        /*006c*/ 	.short	0x0380
        /*006e*/ 	.short	0x0018


	//----- nvinfo : EIATTR_SW_WAR
	.align		4
.L_19:
        /*0070*/ 	.byte	0x04, 0x36
        /*0072*/ 	.short	(.L_21 - .L_20)
.L_20:
        /*0074*/ 	.word	0x00000008
.L_21:


//--------------------- .nv.callgraph             --------------------------
	.section	.nv.callgraph,"",@"SHT_CUDA_CALLGRAPH"
	.align	4
	.sectionentsize	8
	.align		4
        /*0000*/ 	.word	0x00000000
	.align		4
        /*0004*/ 	.word	0xffffffff
	.align		4
        /*0008*/ 	.word	0x00000000
	.align		4
        /*000c*/ 	.word	0xfffffffe
	.align		4
        /*0010*/ 	.word	0x00000000
	.align		4
        /*0014*/ 	.word	0xfffffffd
	.align		4
        /*0018*/ 	.word	0x00000000
	.align		4
        /*001c*/ 	.word	0xfffffffc


//--------------------- .text._Z19smem_cuda_transposeiPKdPd --------------------------
	.section	.text._Z19smem_cuda_transposeiPKdPd,"ax",@progbits
	.align	128
        .global         _Z19smem_cuda_transposeiPKdPd
        .type           _Z19smem_cuda_transposeiPKdPd,@function
        .size           _Z19smem_cuda_transposeiPKdPd,(.L_x_3 - _Z19smem_cuda_transposeiPKdPd)
        .other          _Z19smem_cuda_transposeiPKdPd,@"STO_CUDA_ENTRY STV_DEFAULT"
_Z19smem_cuda_transposeiPKdPd:
.text._Z19smem_cuda_transposeiPKdPd:
[----:B------:R-:W-:Y:S01]  /*0000*/  LDC R1, c[0x0][0x37c] ;  /* 0x0000df00ff017b82 */ /* 0x000fe20000000800 */
[----:B------:R-:W0:Y:S07]  /*0010*/  S2R R7, SR_TID.X ;  /* 0x0000000000077919 */ /* 0x000e2e0000002100 */
[----:B------:R-:W1:Y:S01]  /*0020*/  S2UR UR5, SR_CTAID.X ;  /* 0x00000000000579c3 */ /* 0x000e620000002500 */
[----:B------:R-:W1:Y:S01]  /*0030*/  LDCU UR4, c[0x0][0x360] ;  /* 0x00006c00ff0477ac */ /* 0x000e620008000800 */
[----:B------:R-:W-:Y:S01]  /*0040*/  BSSY.RECONVERGENT B0, `(.L_x_0) ;  /* 0x0000018000007945 */ /* 0x000fe20003800200 */
[----:B------:R-:W2:Y:S01]  /*0050*/  S2R R9, SR_TID.Y ;  /* 0x0000000000097919 */ /* 0x000ea20000002200 */
[----:B------:R-:W3:Y:S04]  /*0060*/  LDCU UR6, c[0x0][0x364] ;  /* 0x00006c80ff0677ac */ /* 0x000ee80008000800 */
[----:B------:R-:W3:Y:S01]  /*0070*/  S2UR UR7, SR_CTAID.Y ;  /* 0x00000000000779c3 */ /* 0x000ee20000002600 */
[----:B------:R-:W4:Y:S01]  /*0080*/  LDCU UR10, c[0x0][0x380] ;  /* 0x00007000ff0a77ac */ /* 0x000f220008000800 */
[----:B------:R-:W0:Y:S01]  /*0090*/  LDCU.64 UR8, c[0x0][0x358] ;  /* 0x00006b00ff0877ac */ /* 0x000e220008000a00 */
[----:B-1----:R-:W-:-:S06]  /*00a0*/  UIMAD UR4, UR4, UR5, URZ ;  /* 0x00000005040472a4 */ /* 0x002fcc000f8e02ff */
[----:B0-----:R-:W-:Y:S01]  /*00b0*/  VIADD R0, R7, UR4 ;  /* 0x0000000407007c36 */ /* 0x001fe20008000000 */
[----:B---3--:R-:W-:-:S06]  /*00c0*/  UIMAD UR5, UR6, UR7, URZ ;  /* 0x00000007060572a4 */ /* 0x008fcc000f8e02ff */
[----:B--2---:R-:W-:-:S05]  /*00d0*/  VIADD R5, R9, UR5 ;  /* 0x0000000509057c36 */ /* 0x004fca0008000000 */
[----:B------:R-:W-:-:S04]  /*00e0*/  VIMNMX R2, PT, PT, R0, R5, !PT ;  /* 0x0000000500027248 */ /* 0x000fc80007fe0100 */
[C---:B----4-:R-:W-:Y:S02]  /*00f0*/  ISETP.GE.AND P0, PT, R2.reuse, UR10, PT ;  /* 0x0000000a02007c0c */ /* 0x050fe4000bf06270 */
[----:B------:R-:W-:-:S11]  /*0100*/  ISETP.GE.AND P1, PT, R2, UR10, PT ;  /* 0x0000000a02007c0c */ /* 0x000fd6000bf26270 */
[----:B------:R-:W-:Y:S05]  /*0110*/  @P0 BRA `(.L_x_1) ;  /* 0x0000000000280947 */ /* 0x000fea0003800000 */
[----:B------:R-:W0:Y:S01]  /*0120*/  LDC.64 R2, c[0x0][0x388] ;  /* 0x0000e200ff027b82 */ /* 0x000e220000000a00 */
[----:B------:R-:W-:-:S04]  /*0130*/  IMAD R5, R5, UR10, R0 ;  /* 0x0000000a05057c24 */ /* 0x000fc8000f8e0200 */
[----:B0-----:R-:W-:-:S06]  /*0140*/  IMAD.WIDE.U32 R2, R5, 0x8, R2 ;  /* 0x0000000805027825 */ /* 0x001fcc00078e0002 */
[----:B------:R-:W2:Y:S01]  /*0150*/  LDG.E.64 R2, desc[UR8][R2.64] ;  /* 0x0000000802027981 */ /* 0x000ea2000c1e1b00 */
[----:B------:R-:W0:Y:S01]  /*0160*/  S2UR UR7, SR_CgaCtaId ;  /* 0x00000000000779c3 */ /* 0x000e220000008800 */
[----:B------:R-:W-:Y:S02]  /*0170*/  UMOV UR6, 0x400 ;  /* 0x0000040000067882 */ /* 0x000fe40000000000 */
[----:B0-----:R-:W-:-:S06]  /*0180*/  ULEA UR6, UR7, UR6, 0x18 ;  /* 0x0000000607067291 */ /* 0x001fcc000f8ec0ff */
[----:B------:R-:W-:-:S04]  /*0190*/  LEA R0, R7, UR6, 0x8 ;  /* 0x0000000607007c11 */ /* 0x000fc8000f8e40ff */
[----:B------:R-:W-:-:S05]  /*01a0*/  LEA R5, R9, R0, 0x3 ;  /* 0x0000000009057211 */ /* 0x000fca00078e18ff */
[----:B--2---:R0:W-:Y:S02]  /*01b0*/  STS.64 [R5], R2 ;  /* 0x0000000205007388 */ /* 0x0041e40000000a00 */
.L_x_1:
[----:B------:R-:W-:Y:S05]  /*01c0*/  BSYNC.RECONVERGENT B0 ;  /* 0x0000000000007941 */ /* 0x000fea0003800200 */
.L_x_0:
[----:B------:R-:W-:Y:S06]  /*01d0*/  BAR.SYNC.DEFER_BLOCKING 0x0 ;  /* 0x0000000000007b1d */ /* 0x000fec0000010000 */
[----:B------:R-:W-:Y:S05]  /*01e0*/  @P1 EXIT ;  /* 0x000000000000194d */ /* 0x000fea0003800000 */
[----:B------:R-:W1:Y:S01]  /*01f0*/  S2UR UR7, SR_CgaCtaId ;  /* 0x00000000000779c3 */ /* 0x000e620000008800 */
[----:B------:R-:W-:Y:S01]  /*0200*/  UMOV UR6, 0x400 ;  /* 0x0000040000067882 */ /* 0x000fe20000000000 */
[----:B------:R-:W-:-:S06]  /*0210*/  IADD3 R6, PT, PT, R9, UR4, RZ ;  /* 0x0000000409067c10 */ /* 0x000fcc000fffe0ff */
[----:B0-----:R-:W0:Y:S01]  /*0220*/  LDC.64 R4, c[0x0][0x390] ;  /* 0x0000e400ff047b82 */ /* 0x001e220000000a00 */
[----:B-1----:R-:W-:-:S06]  /*0230*/  ULEA UR6, UR7, UR6, 0x18 ;  /* 0x0000000607067291 */ /* 0x002fcc000f8ec0ff */
[----:B------:R-:W-:-:S05]  /*0240*/  LEA R0, R9, UR6, 0x8 ;  /* 0x0000000609007c11 */ /* 0x000fca000f8e40ff */
[C---:B------:R-:W-:Y:S01]  /*0250*/  IMAD R0, R7.reuse, 0x8, R0 ;  /* 0x0000000807007824 */ /* 0x040fe200078e0200 */
[----:B------:R-:W-:-:S04]  /*0260*/  IADD3 R7, PT, PT, R7, UR5, RZ ;  /* 0x0000000507077c10 */ /* 0x000fc8000fffe0ff */
[----:B------:R-:W1:Y:S01]  /*0270*/  LDS.64 R2, [R0] ;  /* 0x0000000000027984 */ /* 0x000e620000000a00 */
[----:B------:R-:W-:-:S04]  /*0280*/  IMAD R7, R6, UR10, R7 ;  /* 0x0000000a06077c24 */ /* 0x000fc8000f8e0207 */
[----:B0-----:R-:W-:-:S05]  /*0290*/  IMAD.WIDE.U32 R4, R7, 0x8, R4 ;  /* 0x0000000807047825 */ /* 0x001fca00078e0004 */
[----:B-1----:R-:W-:Y:S01]  /*02a0*/  STG.E.64 desc[UR8][R4.64], R2 ;  /* 0x0000000204007986 */ /* 0x002fe2000c101b08 */
[----:B------:R-:W-:Y:S05]  /*02b0*/  EXIT ;  /* 0x000000000000794d */ /* 0x000fea0003800000 */
.L_x_2:
[----:B------:R-:W-:-:S00]  /*02c0*/  BRA `(.L_x_2) ;  /* 0xfffffffc00fc7947 */ /* 0x000fc0000383ffff */
[----:B------:R-:W-:-:S00]  /*02d0*/  NOP ;  /* 0x0000000000007918 */ /* 0x000fc00000000000 */
        /* <DEDUP_REMOVED lines=10> */
.L_x_3:


//--------------------- .nv.shared._Z19smem_cuda_transposeiPKdPd --------------------------
	.section	.nv.shared._Z19smem_cuda_transposeiPKdPd,"aw",@nobits
	.sectionflags	@""
	.align	8
.nv.shared._Z19smem_cuda_transposeiPKdPd:
	.zero		9216


//--------------------- .nv.shared.reserved.0     --------------------------
	.section	.nv.shared.reserved.0,"aw",@nobits
	.weak		__nv_reservedSMEM_offset_0_alias
	.size		__nv_reservedSMEM_offset_0_alias, 0, 64
	.other		__nv_reservedSMEM_offset_0_alias,@"STO_CUDA_RESERVED_SHARED STV_DEFAULT"
__nv_reservedSMEM_offset_0_alias:
	.zero		0
	.zero		64


//--------------------- .nv.constant0._Z19smem_cuda_transposeiPKdPd --------------------------
	.section	.nv.constant0._Z19smem_cuda_transposeiPKdPd,"a",@progbits
	.sectionflags	@""
	.align	4
.nv.constant0._Z19smem_cuda_transposeiPKdPd:
	.zero		920


//--------------------- SYMBOLS --------------------------

	.type		.nv.reservedSmem.offset0,@object
	.size		.nv.reservedSmem.offset0,0x4
	.type		.nv.reservedSmem.cap,@object
	.size		.nv.reservedSmem.cap,0x4
